







.version 7.0
.target sm_52
.address_size 64



.visible .entry _Z20Convolution2D_kernelPfS_(
.param .u64 _Z20Convolution2D_kernelPfS__param_0,
.param .u64 _Z20Convolution2D_kernelPfS__param_1
)
{
.reg .pred %p<8>;
.reg .f32 %f<19>;
.reg .b32 %r<12>;
.reg .b64 %rd<10>;


ld.param.u64 %rd1, [_Z20Convolution2D_kernelPfS__param_0];
ld.param.u64 %rd2, [_Z20Convolution2D_kernelPfS__param_1];
mov.u32 %r3, %ntid.x;
mov.u32 %r4, %ctaid.x;
mov.u32 %r5, %tid.x;
mad.lo.s32 %r1, %r3, %r4, %r5;
mov.u32 %r6, %ntid.y;
mov.u32 %r7, %ctaid.y;
mov.u32 %r8, %tid.y;
mad.lo.s32 %r2, %r6, %r7, %r8;
setp.lt.s32	%p1, %r2, 4095;
setp.lt.s32	%p2, %r1, 4095;
and.pred %p3, %p1, %p2;
setp.gt.s32	%p4, %r2, 0;
and.pred %p5, %p3, %p4;
setp.gt.s32	%p6, %r1, 0;
and.pred %p7, %p5, %p6;
@!%p7 bra BB0_2;
bra.uni BB0_1;

BB0_1:
cvta.to.global.u64 %rd3, %rd1;
cvta.to.global.u64 %rd4, %rd2;
shl.b32 %r9, %r2, 12;
add.s32 %r10, %r9, %r1;
add.s32 %r11, %r10, -4097;
mul.wide.s32 %rd5, %r11, 4;
add.s64 %rd6, %rd3, %rd5;
ld.global.f32 %f1, [%rd6];
ld.global.f32 %f2, [%rd6+4];
mul.f32 %f3, %f2, 0f3F000000;
fma.rn.f32 %f4, %f1, 0f3E4CCCCD, %f3;
ld.global.f32 %f5, [%rd6+8];
fma.rn.f32 %f6, %f5, 0fBF4CCCCD, %f4;
ld.global.f32 %f7, [%rd6+16384];
fma.rn.f32 %f8, %f7, 0fBE99999A, %f6;
mul.wide.s32 %rd7, %r10, 4;
add.s64 %rd8, %rd3, %rd7;
ld.global.f32 %f9, [%rd8];
fma.rn.f32 %f10, %f9, 0f3F19999A, %f8;
ld.global.f32 %f11, [%rd6+16392];
fma.rn.f32 %f12, %f11, 0fBF666666, %f10;
ld.global.f32 %f13, [%rd6+32768];
fma.rn.f32 %f14, %f13, 0f3ECCCCCD, %f12;
ld.global.f32 %f15, [%rd6+32772];
fma.rn.f32 %f16, %f15, 0f3F333333, %f14;
ld.global.f32 %f17, [%rd6+32776];
fma.rn.f32 %f18, %f17, 0f3DCCCCCD, %f16;
add.s64 %rd9, %rd4, %rd7;
st.global.f32 [%rd9], %f18;

BB0_2:
ret;
}




// ===== COMPILED SASS (sm_100) =====

	.target	sm_100

	.elftype	@"ET_EXEC"


//--------------------- .note.nv.tkinfo           --------------------------
	.section	.note.nv.tkinfo,"",@"SHT_NOTE"
	.sectionflags	@"SHF_NOTE_NV_TKINFO"
	.tkinfo
        /*0018*/ 	.word	0x00000002
        /*0030*/ 	.string	""
        /*0030*/ 	.string	"ptxas"
        /*0030*/ 	.string	"Cuda compilation tools, release 13.0, V13.0.88"
        /*0030*/ 	.string	"Build cuda_13.0.r13.0/compiler.36424714_0"
        /*0030*/ 	.string	"-arch sm_100 "



//--------------------- .note.nv.cuinfo           --------------------------
	.section	.note.nv.cuinfo,"",@"SHT_NOTE"
	.sectionflags	@"SHF_NOTE_NV_CUINFO"
        /*0018*/ 	.short	0x0002
        /*001a*/ 	.short	0x0034
        /*001c*/ 	.short	0x0082
	.zero		2


//--------------------- .nv.info                  --------------------------
	.section	.nv.info,"",@"SHT_CUDA_INFO"
	.align	4


	//----- nvinfo : EIATTR_REGCOUNT
	.align		4
        /*0000*/ 	.byte	0x04, 0x2f
        /*0002*/ 	.short	(.L_1 - .L_0)
	.align		4
.L_0:
        /*0004*/ 	.word	index@(_Z20Convolution2D_kernelPfS_)
        /*0008*/ 	.word	0x00000018


	//----- nvinfo : EIATTR_FRAME_SIZE
	.align		4
.L_1:
        /*000c*/ 	.byte	0x04, 0x11
        /*000e*/ 	.short	(.L_3 - .L_2)
	.align		4
.L_2:
        /*0010*/ 	.word	index@(_Z20Convolution2D_kernelPfS_)
        /*0014*/ 	.word	0x00000000


	//----- nvinfo : EIATTR_MIN_STACK_SIZE
	.align		4
.L_3:
        /*0018*/ 	.byte	0x04, 0x12
        /*001a*/ 	.short	(.L_5 - .L_4)
	.align		4
.L_4:
        /*001c*/ 	.word	index@(_Z20Convolution2D_kernelPfS_)
        /*0020*/ 	.word	0x00000000
.L_5:


//--------------------- .nv.compat                --------------------------
	.section	.nv.compat,"",@"SHT_CUDA_COMPAT_INFO"
	.align	4
        /*0000*/ 	.byte	0x02, 0x09, 0x00, 0x00, 0x02, 0x02, 0x01, 0x00, 0x02, 0x05, 0x05, 0x00, 0x03, 0x07, 0x01, 0x01
        /*0010*/ 	.byte	0x02, 0x03, 0x00, 0x00, 0x02, 0x06, 0x01, 0x00, 0x04, 0x0b, 0x08, 0x00, 0x09, 0x00, 0x00, 0x00
        /*0020*/ 	.byte	0x00, 0x00, 0x00, 0x00


//--------------------- .nv.info._Z20Convolution2D_kernelPfS_ --------------------------
	.section	.nv.info._Z20Convolution2D_kernelPfS_,"",@"SHT_CUDA_INFO"
	.sectionflags	@""
	.align	4


	//----- nvinfo : EIATTR_CUDA_API_VERSION
	.align		4
        /*0000*/ 	.byte	0x04, 0x37
        /*0002*/ 	.short	(.L_7 - .L_6)
.L_6:
        /*0004*/ 	.word	0x00000082


	//----- nvinfo : EIATTR_KPARAM_INFO
	.align		4
.L_7:
        /*0008*/ 	.byte	0x04, 0x17
        /*000a*/ 	.short	(.L_9 - .L_8)
.L_8:
        /*000c*/ 	.word	0x00000000
        /*0010*/ 	.short	0x0001
        /*0012*/ 	.short	0x0008
        /*0014*/ 	.byte	0x00, 0xf0, 0x21, 0x00


	//----- nvinfo : EIATTR_KPARAM_INFO
	.align		4
.L_9:
        /*0018*/ 	.byte	0x04, 0x17
        /*001a*/ 	.short	(.L_11 - .L_10)
.L_10:
        /*001c*/ 	.word	0x00000000
        /*0020*/ 	.short	0x0000
        /*0022*/ 	.short	0x0000
        /*0024*/ 	.byte	0x00, 0xf0, 0x21, 0x00


	//----- nvinfo : EIATTR_SPARSE_MMA_MASK
	.align		4
.L_11:
        /*0028*/ 	.byte	0x03, 0x50
        /*002a*/ 	.short	0x0000


	//----- nvinfo : EIATTR_MAXREG_COUNT
	.align		4
        /*002c*/ 	.byte	0x03, 0x1b
        /*002e*/ 	.short	0x00ff


	//----- nvinfo : EIATTR_MERCURY_ISA_VERSION
	.align		4
        /*0030*/ 	.byte	0x03, 0x5f
        /*0032*/ 	.short	0x0101


	//----- nvinfo : EIATTR_VRC_CTA_INIT_COUNT
	.align		4
        /*0034*/ 	.byte	0x02, 0x4a
	.zero		1
	.zero		1


	//----- nvinfo : EIATTR_EXIT_INSTR_OFFSETS
	.align		4
        /*0038*/ 	.byte	0x04, 0x1c
        /*003a*/ 	.short	(.L_13 - .L_12)


	//   ....[0]....
.L_12:
        /*003c*/ 	.word	0x000000d0


	//   ....[1]....
        /*0040*/ 	.word	0x00000290


	//----- nvinfo : EIATTR_CBANK_PARAM_SIZE
	.align		4
.L_13:
        /*0044*/ 	.byte	0x03, 0x19
        /*0046*/ 	.short	0x0010


	//----- nvinfo : EIATTR_PARAM_CBANK
	.align		4
        /*0048*/ 	.byte	0x04, 0x0a
        /*004a*/ 	.short	(.L_15 - .L_14)
	.align		4
.L_14:
        /*004c*/ 	.word	index@(.nv.constant0._Z20Convolution2D_kernelPfS_)
        /*0050*/ 	.short	0x0380
        /*0052*/ 	.short	0x0010


	//----- nvinfo : EIATTR_SW_WAR
	.align		4
.L_15:
        /*0054*/ 	.byte	0x04, 0x36
        /*0056*/ 	.short	(.L_17 - .L_16)
.L_16:
        /*0058*/ 	.word	0x00000008
.L_17:


//--------------------- .nv.callgraph             --------------------------
	.section	.nv.callgraph,"",@"SHT_CUDA_CALLGRAPH"
	.align	4
	.sectionentsize	8
	.align		4
        /*0000*/ 	.word	0x00000000
	.align		4
        /*0004*/ 	.word	0xffffffff
	.align		4
        /*0008*/ 	.word	0x00000000
	.align		4
        /*000c*/ 	.word	0xfffffffe
	.align		4
        /*0010*/ 	.word	0x00000000
	.align		4
        /*0014*/ 	.word	0xfffffffd
	.align		4
        /*0018*/ 	.word	0x00000000
	.align		4
        /*001c*/ 	.word	0xfffffffc


//--------------------- .text._Z20Convolution2D_kernelPfS_ --------------------------
	.section	.text._Z20Convolution2D_kernelPfS_,"ax",@progbits
	.align	128
        .global         _Z20Convolution2D_kernelPfS_
        .type           _Z20Convolution2D_kernelPfS_,@function
        .size           _Z20Convolution2D_kernelPfS_,(.L_x_1 - _Z20Convolution2D_kernelPfS_)
        .other          _Z20Convolution2D_kernelPfS_,@"STO_CUDA_ENTRY STV_DEFAULT"
_Z20Convolution2D_kernelPfS_:
.text._Z20Convolution2D_kernelPfS_:
[----:B------:R-:W-:Y:S01]  /*0000*/  LDC R1, c[0x0][0x37c] ;  /* 0x0000df00ff017b82 */ /* 0x000fe20000000800 */
[----:B------:R-:W0:Y:S01]  /*0010*/  S2R R0, SR_CTAID.X ;  /* 0x0000000000007919 */ /* 0x000e220000002500 */
[----:B------:R-:W0:Y:S01]  /*0020*/  LDCU UR4, c[0x0][0x360] ;  /* 0x00006c00ff0477ac */ /* 0x000e220008000800 */
[----:B------:R-:W0:Y:S01]  /*0030*/  S2R R3, SR_TID.X ;  /* 0x0000000000037919 */ /* 0x000e220000002100 */
[----:B------:R-:W1:Y:S01]  /*0040*/  LDCU UR5, c[0x0][0x364] ;  /* 0x00006c80ff0577ac */ /* 0x000e620008000800 */
[----:B------:R-:W1:Y:S01]  /*0050*/  S2R R2, SR_CTAID.Y ;  /* 0x0000000000027919 */ /* 0x000e620000002600 */
[----:B------:R-:W1:Y:S01]  /*0060*/  S2R R5, SR_TID.Y ;  /* 0x0000000000057919 */ /* 0x000e620000002200 */
[----:B0-----:R-:W-:-:S05]  /*0070*/  IMAD R0, R0, UR4, R3 ;  /* 0x0000000400007c24 */ /* 0x001fca000f8e0203 */
[----:B------:R-:W-:Y:S01]  /*0080*/  ISETP.GE.AND P0, PT, R0, 0xfff, PT ;  /* 0x00000fff0000780c */ /* 0x000fe20003f06270 */
[----:B-1----:R-:W-:-:S05]  /*0090*/  IMAD R3, R2, UR5, R5 ;  /* 0x0000000502037c24 */ /* 0x002fca000f8e0205 */
[----:B------:R-:W-:-:S04]  /*00a0*/  ISETP.LT.AND P0, PT, R3, 0xfff, !P0 ;  /* 0x00000fff0300780c */ /* 0x000fc80004701270 */
[----:B------:R-:W-:-:S04]  /*00b0*/  ISETP.GT.AND P0, PT, R3, RZ, P0 ;  /* 0x000000ff0300720c */ /* 0x000fc80000704270 */
[----:B------:R-:W-:-:S13]  /*00c0*/  ISETP.GT.AND P0, PT, R0, RZ, P0 ;  /* 0x000000ff0000720c */ /* 0x000fda0000704270 */
[----:B------:R-:W-:Y:S05]  /*00d0*/  @!P0 EXIT ;  /* 0x000000000000894d */ /* 0x000fea0003800000 */
[----:B------:R-:W0:Y:S01]  /*00e0*/  LDC.64 R6, c[0x0][0x380] ;  /* 0x0000e000ff067b82 */ /* 0x000e220000000a00 */
[----:B------:R-:W1:Y:S01]  /*00f0*/  LDCU.64 UR4, c[0x0][0x358] ;  /* 0x00006b00ff0477ac */ /* 0x000e620008000a00 */
[----:B------:R-:W-:-:S04]  /*0100*/  LEA R9, R3, R0, 0xc ;  /* 0x0000000003097211 */ /* 0x000fc800078e60ff */
[----:B------:R-:W-:-:S05]  /*0110*/  IADD3 R5, PT, PT, R9, -0x1001, RZ ;  /* 0xffffefff09057810 */ /* 0x000fca0007ffe0ff */
[----:B0-----:R-:W-:-:S05]  /*0120*/  IMAD.WIDE R4, R5, 0x4, R6 ;  /* 0x0000000405047825 */ /* 0x001fca00078e0206 */
[----:B-1----:R-:W2:Y:S04]  /*0130*/  LDG.E R2, desc[UR4][R4.64+0x4] ;  /* 0x0000040404027981 */ /* 0x002ea8000c1e1900 */
[----:B------:R-:W3:Y:S01]  /*0140*/  LDG.E R0, desc[UR4][R4.64] ;  /* 0x0000000404007981 */ /* 0x000ee2000c1e1900 */
[----:B------:R-:W-:-:S03]  /*0150*/  IMAD.WIDE R6, R9, 0x4, R6 ;  /* 0x0000000409067825 */ /* 0x000fc600078e0206 */
[----:B------:R-:W4:Y:S04]  /*0160*/  LDG.E R11, desc[UR4][R4.64+0x8] ;  /* 0x00000804040b7981 */ /* 0x000f28000c1e1900 */
[----:B------:R-:W5:Y:S04]  /*0170*/  LDG.E R13, desc[UR4][R4.64+0x4000] ;  /* 0x00400004040d7981 */ /* 0x000f68000c1e1900 */
[----:B------:R-:W5:Y:S04]  /*0180*/  LDG.E R7, desc[UR4][R6.64] ;  /* 0x0000000406077981 */ /* 0x000f68000c1e1900 */
[----:B------:R-:W5:Y:S04]  /*0190*/  LDG.E R15, desc[UR4][R4.64+0x4008] ;  /* 0x00400804040f7981 */ /* 0x000f68000c1e1900 */
[----:B------:R-:W5:Y:S04]  /*01a0*/  LDG.E R17, desc[UR4][R4.64+0x8000] ;  /* 0x0080000404117981 */ /* 0x000f68000c1e1900 */
[----:B------:R-:W5:Y:S04]  /*01b0*/  LDG.E R19, desc[UR4][R4.64+0x8004] ;  /* 0x0080040404137981 */ /* 0x000f68000c1e1900 */
[----:B------:R-:W5:Y:S01]  /*01c0*/  LDG.E R21, desc[UR4][R4.64+0x8008] ;  /* 0x0080080404157981 */ /* 0x000f62000c1e1900 */
[----:B--2---:R-:W-:-:S04]  /*01d0*/  FMUL R3, R2, 0.5 ;  /* 0x3f00000002037820 */ /* 0x004fc80000400000 */
[----:B---3--:R-:W-:Y:S02]  /*01e0*/  FFMA R0, R0, 0.20000000298023223877, R3 ;  /* 0x3e4ccccd00007823 */ /* 0x008fe40000000003 */
[----:B------:R-:W0:Y:S02]  /*01f0*/  LDC.64 R2, c[0x0][0x388] ;  /* 0x0000e200ff027b82 */ /* 0x000e240000000a00 */
[----:B----4-:R-:W-:-:S04]  /*0200*/  FFMA R0, R11, -0.80000001192092895508, R0 ;  /* 0xbf4ccccd0b007823 */ /* 0x010fc80000000000 */
[----:B-----5:R-:W-:-:S04]  /*0210*/  FFMA R0, R13, -0.30000001192092895508, R0 ;  /* 0xbe99999a0d007823 */ /* 0x020fc80000000000 */
[----:B------:R-:W-:-:S04]  /*0220*/  FFMA R0, R7, 0.60000002384185791016, R0 ;  /* 0x3f19999a07007823 */ /* 0x000fc80000000000 */
[----:B------:R-:W-:-:S04]  /*0230*/  FFMA R0, R15, -0.89999997615814208984, R0 ;  /* 0xbf6666660f007823 */ /* 0x000fc80000000000 */
[----:B------:R-:W-:-:S04]  /*0240*/  FFMA R0, R17, 0.40000000596046447754, R0 ;  /* 0x3ecccccd11007823 */ /* 0x000fc80000000000 */
[----:B------:R-:W-:Y:S01]  /*0250*/  FFMA R0, R19, 0.69999998807907104492, R0 ;  /* 0x3f33333313007823 */ /* 0x000fe20000000000 */
[----:B0-----:R-:W-:-:S04]  /*0260*/  IMAD.WIDE R2, R9, 0x4, R2 ;  /* 0x0000000409027825 */ /* 0x001fc800078e0202 */
[----:B------:R-:W-:-:S05]  /*0270*/  FFMA R21, R21, 0.10000000149011611938, R0 ;  /* 0x3dcccccd15157823 */ /* 0x000fca0000000000 */
[----:B------:R-:W-:Y:S01]  /*0280*/  STG.E desc[UR4][R2.64], R21 ;  /* 0x0000001502007986 */ /* 0x000fe2000c101904 */
[----:B------:R-:W-:Y:S05]  /*0290*/  EXIT ;  /* 0x000000000000794d */ /* 0x000fea0003800000 */
.L_x_0:
[----:B------:R-:W-:-:S00]  /*02a0*/  BRA `(.L_x_0) ;  /* 0xfffffffc00fc7947 */ /* 0x000fc0000383ffff */
[----:B------:R-:W-:-:S00]  /*02b0*/  NOP ;  /* 0x0000000000007918 */ /* 0x000fc00000000000 */
        /* <DEDUP_REMOVED lines=12> */
.L_x_1:


//--------------------- .nv.shared.reserved.0     --------------------------
	.section	.nv.shared.reserved.0,"aw",@nobits
	.weak		__nv_reservedSMEM_offset_0_alias
	.size		__nv_reservedSMEM_offset_0_alias, 0, 64
	.other		__nv_reservedSMEM_offset_0_alias,@"STO_CUDA_RESERVED_SHARED STV_DEFAULT"
__nv_reservedSMEM_offset_0_alias:
	.zero		0
	.zero		64


//--------------------- .nv.constant0._Z20Convolution2D_kernelPfS_ --------------------------
	.section	.nv.constant0._Z20Convolution2D_kernelPfS_,"a",@progbits
	.sectionflags	@""
	.align	4
.nv.constant0._Z20Convolution2D_kernelPfS_:
	.zero		912


//--------------------- SYMBOLS --------------------------

	.type		.nv.reservedSmem.offset0,@object
	.size		.nv.reservedSmem.offset0,0x4
